//
// Generated by NVIDIA NVVM Compiler
//
// Compiler Build ID: CL-36424714
// Cuda compilation tools, release 13.0, V13.0.88
// Based on NVVM 20.0.0
//

.version 9.0
.target sm_100
.address_size 64

	// .globl	_Z16separateChannelsPK6uchar3iiPhS2_S2_

.visible .entry _Z16separateChannelsPK6uchar3iiPhS2_S2_(
	.param .u64 .ptr .align 1 _Z16separateChannelsPK6uchar3iiPhS2_S2__param_0,
	.param .u32 _Z16separateChannelsPK6uchar3iiPhS2_S2__param_1,
	.param .u32 _Z16separateChannelsPK6uchar3iiPhS2_S2__param_2,
	.param .u64 .ptr .align 1 _Z16separateChannelsPK6uchar3iiPhS2_S2__param_3,
	.param .u64 .ptr .align 1 _Z16separateChannelsPK6uchar3iiPhS2_S2__param_4,
	.param .u64 .ptr .align 1 _Z16separateChannelsPK6uchar3iiPhS2_S2__param_5
)
{
	.reg .pred 	%p<4>;
	.reg .b16 	%rs<4>;
	.reg .b32 	%r<14>;
	.reg .b64 	%rd<15>;

	ld.param.u64 	%rd1, [_Z16separateChannelsPK6uchar3iiPhS2_S2__param_0];
	ld.param.u32 	%r4, [_Z16separateChannelsPK6uchar3iiPhS2_S2__param_1];
	ld.param.u32 	%r3, [_Z16separateChannelsPK6uchar3iiPhS2_S2__param_2];
	ld.param.u64 	%rd2, [_Z16separateChannelsPK6uchar3iiPhS2_S2__param_3];
	ld.param.u64 	%rd3, [_Z16separateChannelsPK6uchar3iiPhS2_S2__param_4];
	ld.param.u64 	%rd4, [_Z16separateChannelsPK6uchar3iiPhS2_S2__param_5];
	mov.u32 	%r6, %ctaid.x;
	mov.u32 	%r7, %ntid.x;
	mov.u32 	%r8, %tid.x;
	mad.lo.s32 	%r1, %r6, %r7, %r8;
	mov.u32 	%r9, %ctaid.y;
	mov.u32 	%r10, %ntid.y;
	mov.u32 	%r11, %tid.y;
	mad.lo.s32 	%r12, %r9, %r10, %r11;
	setp.ge.s32 	%p1, %r1, %r3;
	setp.ge.s32 	%p2, %r12, %r4;
	or.pred  	%p3, %p1, %p2;
	@%p3 bra 	$L__BB0_2;
	cvta.to.global.u64 	%rd5, %rd1;
	cvta.to.global.u64 	%rd6, %rd2;
	cvta.to.global.u64 	%rd7, %rd3;
	cvta.to.global.u64 	%rd8, %rd4;
	mad.lo.s32 	%r13, %r3, %r12, %r1;
	cvt.s64.s32 	%rd9, %r13;
	mul.wide.s32 	%rd10, %r13, 3;
	add.s64 	%rd11, %rd5, %rd10;
	ld.global.u8 	%rs1, [%rd11];
	add.s64 	%rd12, %rd6, %rd9;
	st.global.u8 	[%rd12], %rs1;
	ld.global.u8 	%rs2, [%rd11+1];
	add.s64 	%rd13, %rd7, %rd9;
	st.global.u8 	[%rd13], %rs2;
	ld.global.u8 	%rs3, [%rd11+2];
	add.s64 	%rd14, %rd8, %rd9;
	st.global.u8 	[%rd14], %rs3;
$L__BB0_2:
	ret;

}


// ===== COMPILED SASS (sm_100) =====

	.target	sm_100

	.elftype	@"ET_EXEC"


//--------------------- .note.nv.tkinfo           --------------------------
	.section	.note.nv.tkinfo,"",@"SHT_NOTE"
	.sectionflags	@"SHF_NOTE_NV_TKINFO"
	.tkinfo
        /*0018*/ 	.word	0x00000002
        /*0030*/ 	.string	""
        /*0030*/ 	.string	"ptxas"
        /*0030*/ 	.string	"Cuda compilation tools, release 13.0, V13.0.88"
        /*0030*/ 	.string	"Build cuda_13.0.r13.0/compiler.36424714_0"
        /*0030*/ 	.string	"-arch sm_100 -m 64 "



//--------------------- .note.nv.cuinfo           --------------------------
	.section	.note.nv.cuinfo,"",@"SHT_NOTE"
	.sectionflags	@"SHF_NOTE_NV_CUINFO"
        /*0018*/ 	.short	0x0002
        /*001a*/ 	.short	0x0064
        /*001c*/ 	.short	0x0082
	.zero		2


//--------------------- .nv.info                  --------------------------
	.section	.nv.info,"",@"SHT_CUDA_INFO"
	.align	4


	//----- nvinfo : EIATTR_REGCOUNT
	.align		4
        /*0000*/ 	.byte	0x04, 0x2f
        /*0002*/ 	.short	(.L_1 - .L_0)
	.align		4
.L_0:
        /*0004*/ 	.word	index@(_Z16separateChannelsPK6uchar3iiPhS2_S2_)
        /*0008*/ 	.word	0x00000012


	//----- nvinfo : EIATTR_FRAME_SIZE
	.align		4
.L_1:
        /*000c*/ 	.byte	0x04, 0x11
        /*000e*/ 	.short	(.L_3 - .L_2)
	.align		4
.L_2:
        /*0010*/ 	.word	index@(_Z16separateChannelsPK6uchar3iiPhS2_S2_)
        /*0014*/ 	.word	0x00000000


	//----- nvinfo : EIATTR_MIN_STACK_SIZE
	.align		4
.L_3:
        /*0018*/ 	.byte	0x04, 0x12
        /*001a*/ 	.short	(.L_5 - .L_4)
	.align		4
.L_4:
        /*001c*/ 	.word	index@(_Z16separateChannelsPK6uchar3iiPhS2_S2_)
        /*0020*/ 	.word	0x00000000
.L_5:


//--------------------- .nv.compat                --------------------------
	.section	.nv.compat,"",@"SHT_CUDA_COMPAT_INFO"
	.align	4
        /*0000*/ 	.byte	0x02, 0x09, 0x00, 0x00, 0x02, 0x02, 0x01, 0x00, 0x02, 0x05, 0x05, 0x00, 0x03, 0x07, 0x01, 0x01
        /*0010*/ 	.byte	0x02, 0x03, 0x00, 0x00, 0x02, 0x06, 0x01, 0x00, 0x04, 0x0b, 0x08, 0x00, 0x09, 0x00, 0x00, 0x00
        /*0020*/ 	.byte	0x00, 0x00, 0x00, 0x00


//--------------------- .nv.info._Z16separateChannelsPK6uchar3iiPhS2_S2_ --------------------------
	.section	.nv.info._Z16separateChannelsPK6uchar3iiPhS2_S2_,"",@"SHT_CUDA_INFO"
	.sectionflags	@""
	.align	4


	//----- nvinfo : EIATTR_CUDA_API_VERSION
	.align		4
        /*0000*/ 	.byte	0x04, 0x37
        /*0002*/ 	.short	(.L_7 - .L_6)
.L_6:
        /*0004*/ 	.word	0x00000082


	//----- nvinfo : EIATTR_KPARAM_INFO
	.align		4
.L_7:
        /*0008*/ 	.byte	0x04, 0x17
        /*000a*/ 	.short	(.L_9 - .L_8)
.L_8:
        /*000c*/ 	.word	0x00000000
        /*0010*/ 	.short	0x0005
        /*0012*/ 	.short	0x0020
        /*0014*/ 	.byte	0x00, 0xf5, 0x21, 0x00


	//----- nvinfo : EIATTR_KPARAM_INFO
	.align		4
.L_9:
        /*0018*/ 	.byte	0x04, 0x17
        /*001a*/ 	.short	(.L_11 - .L_10)
.L_10:
        /*001c*/ 	.word	0x00000000
        /*0020*/ 	.short	0x0004
        /*0022*/ 	.short	0x0018
        /*0024*/ 	.byte	0x00, 0xf5, 0x21, 0x00


	//----- nvinfo : EIATTR_KPARAM_INFO
	.align		4
.L_11:
        /*0028*/ 	.byte	0x04, 0x17
        /*002a*/ 	.short	(.L_13 - .L_12)
.L_12:
        /*002c*/ 	.word	0x00000000
        /*0030*/ 	.short	0x0003
        /*0032*/ 	.short	0x0010
        /*0034*/ 	.byte	0x00, 0xf5, 0x21, 0x00


	//----- nvinfo : EIATTR_KPARAM_INFO
	.align		4
.L_13:
        /*0038*/ 	.byte	0x04, 0x17
        /*003a*/ 	.short	(.L_15 - .L_14)
.L_14:
        /*003c*/ 	.word	0x00000000
        /*0040*/ 	.short	0x0002
        /*0042*/ 	.short	0x000c
        /*0044*/ 	.byte	0x00, 0xf0, 0x11, 0x00


	//----- nvinfo : EIATTR_KPARAM_INFO
	.align		4
.L_15:
        /*0048*/ 	.byte	0x04, 0x17
        /*004a*/ 	.short	(.L_17 - .L_16)
.L_16:
        /*004c*/ 	.word	0x00000000
        /*0050*/ 	.short	0x0001
        /*0052*/ 	.short	0x0008
        /*0054*/ 	.byte	0x00, 0xf0, 0x11, 0x00


	//----- nvinfo : EIATTR_KPARAM_INFO
	.align		4
.L_17:
        /*0058*/ 	.byte	0x04, 0x17
        /*005a*/ 	.short	(.L_19 - .L_18)
.L_18:
        /*005c*/ 	.word	0x00000000
        /*0060*/ 	.short	0x0000
        /*0062*/ 	.short	0x0000
        /*0064*/ 	.byte	0x00, 0xf5, 0x21, 0x00


	//----- nvinfo : EIATTR_SPARSE_MMA_MASK
	.align		4
.L_19:
        /*0068*/ 	.byte	0x03, 0x50
        /*006a*/ 	.short	0x0000


	//----- nvinfo : EIATTR_MAXREG_COUNT
	.align		4
        /*006c*/ 	.byte	0x03, 0x1b
        /*006e*/ 	.short	0x00ff


	//----- nvinfo : EIATTR_MERCURY_ISA_VERSION
	.align		4
        /*0070*/ 	.byte	0x03, 0x5f
        /*0072*/ 	.short	0x0101


	//----- nvinfo : EIATTR_VRC_CTA_INIT_COUNT
	.align		4
        /*0074*/ 	.byte	0x02, 0x4a
	.zero		1
	.zero		1


	//----- nvinfo : EIATTR_EXIT_INSTR_OFFSETS
	.align		4
        /*0078*/ 	.byte	0x04, 0x1c
        /*007a*/ 	.short	(.L_21 - .L_20)


	//   ....[0]....
.L_20:
        /*007c*/ 	.word	0x000000c0


	//   ....[1]....
        /*0080*/ 	.word	0x00000200


	//----- nvinfo : EIATTR_CBANK_PARAM_SIZE
	.align		4
.L_21:
        /*0084*/ 	.byte	0x03, 0x19
        /*0086*/ 	.short	0x0028


	//----- nvinfo : EIATTR_PARAM_CBANK
	.align		4
        /*0088*/ 	.byte	0x04, 0x0a
        /*008a*/ 	.short	(.L_23 - .L_22)
	.align		4
.L_22:
        /*008c*/ 	.word	index@(.nv.constant0._Z16separateChannelsPK6uchar3iiPhS2_S2_)
        /*0090*/ 	.short	0x0380
        /*0092*/ 	.short	0x0028


	//----- nvinfo : EIATTR_SW_WAR
	.align		4
.L_23:
        /*0094*/ 	.byte	0x04, 0x36
        /*0096*/ 	.short	(.L_25 - .L_24)
.L_24:
        /*0098*/ 	.word	0x00000008
.L_25:


//--------------------- .nv.callgraph             --------------------------
	.section	.nv.callgraph,"",@"SHT_CUDA_CALLGRAPH"
	.align	4
	.sectionentsize	8
	.align		4
        /*0000*/ 	.word	0x00000000
	.align		4
        /*0004*/ 	.word	0xffffffff
	.align		4
        /*0008*/ 	.word	0x00000000
	.align		4
        /*000c*/ 	.word	0xfffffffe
	.align		4
        /*0010*/ 	.word	0x00000000
	.align		4
        /*0014*/ 	.word	0xfffffffd
	.align		4
        /*0018*/ 	.word	0x00000000
	.align		4
        /*001c*/ 	.word	0xfffffffc


//--------------------- .text._Z16separateChannelsPK6uchar3iiPhS2_S2_ --------------------------
	.section	.text._Z16separateChannelsPK6uchar3iiPhS2_S2_,"ax",@progbits
	.align	128
        .global         _Z16separateChannelsPK6uchar3iiPhS2_S2_
        .type           _Z16separateChannelsPK6uchar3iiPhS2_S2_,@function
        .size           _Z16separateChannelsPK6uchar3iiPhS2_S2_,(.L_x_1 - _Z16separateChannelsPK6uchar3iiPhS2_S2_)
        .other          _Z16separateChannelsPK6uchar3iiPhS2_S2_,@"STO_CUDA_ENTRY STV_DEFAULT"
_Z16separateChannelsPK6uchar3iiPhS2_S2_:
.text._Z16separateChannelsPK6uchar3iiPhS2_S2_:
[----:B------:R-:W-:Y:S01]  /*0000*/  LDC R1, c[0x0][0x37c] ;  /* 0x0000df00ff017b82 */ /* 0x000fe20000000800 */
[----:B------:R-:W0:Y:S07]  /*0010*/  S2R R2, SR_TID.Y ;  /* 0x0000000000027919 */ /* 0x000e2e0000002200 */
[----:B------:R-:W1:Y:S01]  /*0020*/  LDC R0, c[0x0][0x360] ;  /* 0x0000d800ff007b82 */ /* 0x000e620000000800 */
[----:B------:R-:W2:Y:S01]  /*0030*/  LDCU.64 UR6, c[0x0][0x388] ;  /* 0x00007100ff0677ac */ /* 0x000ea20008000a00 */
[----:B------:R-:W1:Y:S06]  /*0040*/  S2R R3, SR_TID.X ;  /* 0x0000000000037919 */ /* 0x000e6c0000002100 */
[----:B------:R-:W0:Y:S08]  /*0050*/  S2UR UR5, SR_CTAID.Y ;  /* 0x00000000000579c3 */ /* 0x000e300000002600 */
[----:B------:R-:W0:Y:S08]  /*0060*/  LDC R5, c[0x0][0x364] ;  /* 0x0000d900ff057b82 */ /* 0x000e300000000800 */
[----:B------:R-:W1:Y:S01]  /*0070*/  S2UR UR4, SR_CTAID.X ;  /* 0x00000000000479c3 */ /* 0x000e620000002500 */
[----:B0-----:R-:W-:-:S05]  /*0080*/  IMAD R5, R5, UR5, R2 ;  /* 0x0000000505057c24 */ /* 0x001fca000f8e0202 */
[----:B--2---:R-:W-:Y:S01]  /*0090*/  ISETP.GE.AND P0, PT, R5, UR6, PT ;  /* 0x0000000605007c0c */ /* 0x004fe2000bf06270 */
[----:B-1----:R-:W-:-:S05]  /*00a0*/  IMAD R0, R0, UR4, R3 ;  /* 0x0000000400007c24 */ /* 0x002fca000f8e0203 */
[----:B------:R-:W-:-:S13]  /*00b0*/  ISETP.GE.OR P0, PT, R0, UR7, P0 ;  /* 0x0000000700007c0c */ /* 0x000fda0008706670 */
[----:B------:R-:W-:Y:S05]  /*00c0*/  @P0 EXIT ;  /* 0x000000000000094d */ /* 0x000fea0003800000 */
[----:B------:R-:W0:Y:S01]  /*00d0*/  LDC.64 R2, c[0x0][0x380] ;  /* 0x0000e000ff027b82 */ /* 0x000e220000000a00 */
[----:B------:R-:W1:Y:S01]  /*00e0*/  LDCU.64 UR4, c[0x0][0x358] ;  /* 0x00006b00ff0477ac */ /* 0x000e620008000a00 */
[----:B------:R-:W-:Y:S01]  /*00f0*/  IMAD R9, R5, UR7, R0 ;  /* 0x0000000705097c24 */ /* 0x000fe2000f8e0200 */
[----:B------:R-:W2:Y:S03]  /*0100*/  LDCU.128 UR8, c[0x0][0x390] ;  /* 0x00007200ff0877ac */ /* 0x000ea60008000c00 */
[----:B0-----:R-:W-:-:S05]  /*0110*/  IMAD.WIDE R2, R9, 0x3, R2 ;  /* 0x0000000309027825 */ /* 0x001fca00078e0202 */
[----:B-1----:R-:W3:Y:S01]  /*0120*/  LDG.E.U8 R11, desc[UR4][R2.64] ;  /* 0x00000004020b7981 */ /* 0x002ee2000c1e1100 */
[----:B--2---:R-:W-:Y:S02]  /*0130*/  IADD3 R4, P0, PT, R9, UR8, RZ ;  /* 0x0000000809047c10 */ /* 0x004fe4000ff1e0ff */
[----:B------:R-:W-:-:S04]  /*0140*/  SHF.R.S32.HI R0, RZ, 0x1f, R9 ;  /* 0x0000001fff007819 */ /* 0x000fc80000011409 */
[----:B------:R-:W-:Y:S01]  /*0150*/  IADD3.X R5, PT, PT, R0, UR9, RZ, P0, !PT ;  /* 0x0000000900057c10 */ /* 0x000fe200087fe4ff */
[----:B------:R-:W0:Y:S04]  /*0160*/  LDCU.64 UR8, c[0x0][0x3a0] ;  /* 0x00007400ff0877ac */ /* 0x000e280008000a00 */
[----:B---3--:R-:W-:Y:S04]  /*0170*/  STG.E.U8 desc[UR4][R4.64], R11 ;  /* 0x0000000b04007986 */ /* 0x008fe8000c101104 */
[----:B------:R-:W2:Y:S01]  /*0180*/  LDG.E.U8 R13, desc[UR4][R2.64+0x1] ;  /* 0x00000104020d7981 */ /* 0x000ea2000c1e1100 */
[----:B------:R-:W-:-:S04]  /*0190*/  IADD3 R6, P0, PT, R9, UR10, RZ ;  /* 0x0000000a09067c10 */ /* 0x000fc8000ff1e0ff */
[----:B------:R-:W-:Y:S02]  /*01a0*/  IADD3.X R7, PT, PT, R0, UR11, RZ, P0, !PT ;  /* 0x0000000b00077c10 */ /* 0x000fe400087fe4ff */
[----:B0-----:R-:W-:-:S03]  /*01b0*/  IADD3 R8, P0, PT, R9, UR8, RZ ;  /* 0x0000000809087c10 */ /* 0x001fc6000ff1e0ff */
[----:B--2---:R-:W-:Y:S04]  /*01c0*/  STG.E.U8 desc[UR4][R6.64], R13 ;  /* 0x0000000d06007986 */ /* 0x004fe8000c101104 */
[----:B------:R-:W2:Y:S01]  /*01d0*/  LDG.E.U8 R15, desc[UR4][R2.64+0x2] ;  /* 0x00000204020f7981 */ /* 0x000ea2000c1e1100 */
[----:B------:R-:W-:-:S05]  /*01e0*/  IADD3.X R9, PT, PT, R0, UR9, RZ, P0, !PT ;  /* 0x0000000900097c10 */ /* 0x000fca00087fe4ff */
[----:B--2---:R-:W-:Y:S01]  /*01f0*/  STG.E.U8 desc[UR4][R8.64], R15 ;  /* 0x0000000f08007986 */ /* 0x004fe2000c101104 */
[----:B------:R-:W-:Y:S05]  /*0200*/  EXIT ;  /* 0x000000000000794d */ /* 0x000fea0003800000 */
.L_x_0:
[----:B------:R-:W-:-:S00]  /*0210*/  BRA `(.L_x_0) ;  /* 0xfffffffc00fc7947 */ /* 0x000fc0000383ffff */
[----:B------:R-:W-:-:S00]  /*0220*/  NOP ;  /* 0x0000000000007918 */ /* 0x000fc00000000000 */
        /* <DEDUP_REMOVED lines=13> */
.L_x_1:


//--------------------- .nv.shared.reserved.0     --------------------------
	.section	.nv.shared.reserved.0,"aw",@nobits
	.weak		__nv_reservedSMEM_offset_0_alias
	.size		__nv_reservedSMEM_offset_0_alias, 0, 64
	.other		__nv_reservedSMEM_offset_0_alias,@"STO_CUDA_RESERVED_SHARED STV_DEFAULT"
__nv_reservedSMEM_offset_0_alias:
	.zero		0
	.zero		64


//--------------------- .nv.constant0._Z16separateChannelsPK6uchar3iiPhS2_S2_ --------------------------
	.section	.nv.constant0._Z16separateChannelsPK6uchar3iiPhS2_S2_,"a",@progbits
	.sectionflags	@""
	.align	4
.nv.constant0._Z16separateChannelsPK6uchar3iiPhS2_S2_:
	.zero		936


//--------------------- SYMBOLS --------------------------

	.type		.nv.reservedSmem.offset0,@object
	.size		.nv.reservedSmem.offset0,0x4
